//
// Generated by NVIDIA NVVM Compiler
//
// Compiler Build ID: CL-36424714
// Cuda compilation tools, release 13.0, V13.0.88
// Based on NVVM 20.0.0
//

.version 9.0
.target sm_100
.address_size 64

	// .globl	_Z6addGPUPfS_S_i

.visible .entry _Z6addGPUPfS_S_i(
	.param .u64 .ptr .align 1 _Z6addGPUPfS_S_i_param_0,
	.param .u64 .ptr .align 1 _Z6addGPUPfS_S_i_param_1,
	.param .u64 .ptr .align 1 _Z6addGPUPfS_S_i_param_2,
	.param .u32 _Z6addGPUPfS_S_i_param_3
)
{
	.reg .pred 	%p<2>;
	.reg .b32 	%r<6>;
	.reg .b32 	%f<4>;
	.reg .b64 	%rd<11>;

	ld.param.u64 	%rd1, [_Z6addGPUPfS_S_i_param_0];
	ld.param.u64 	%rd2, [_Z6addGPUPfS_S_i_param_1];
	ld.param.u64 	%rd3, [_Z6addGPUPfS_S_i_param_2];
	ld.param.u32 	%r2, [_Z6addGPUPfS_S_i_param_3];
	mov.u32 	%r3, %ctaid.x;
	mov.u32 	%r4, %ntid.x;
	mov.u32 	%r5, %tid.x;
	mad.lo.s32 	%r1, %r3, %r4, %r5;
	setp.ge.s32 	%p1, %r1, %r2;
	@%p1 bra 	$L__BB0_2;
	cvta.to.global.u64 	%rd4, %rd1;
	cvta.to.global.u64 	%rd5, %rd2;
	cvta.to.global.u64 	%rd6, %rd3;
	mul.wide.s32 	%rd7, %r1, 4;
	add.s64 	%rd8, %rd4, %rd7;
	ld.global.f32 	%f1, [%rd8];
	add.s64 	%rd9, %rd5, %rd7;
	ld.global.f32 	%f2, [%rd9];
	add.f32 	%f3, %f1, %f2;
	add.s64 	%rd10, %rd6, %rd7;
	st.global.f32 	[%rd10], %f3;
$L__BB0_2:
	ret;

}


// ===== COMPILED SASS (sm_100) =====

	.target	sm_100

	.elftype	@"ET_EXEC"


//--------------------- .note.nv.tkinfo           --------------------------
	.section	.note.nv.tkinfo,"",@"SHT_NOTE"
	.sectionflags	@"SHF_NOTE_NV_TKINFO"
	.tkinfo
        /*0018*/ 	.word	0x00000002
        /*0030*/ 	.string	""
        /*0030*/ 	.string	"ptxas"
        /*0030*/ 	.string	"Cuda compilation tools, release 13.0, V13.0.88"
        /*0030*/ 	.string	"Build cuda_13.0.r13.0/compiler.36424714_0"
        /*0030*/ 	.string	"-arch sm_100 -m 64 "



//--------------------- .note.nv.cuinfo           --------------------------
	.section	.note.nv.cuinfo,"",@"SHT_NOTE"
	.sectionflags	@"SHF_NOTE_NV_CUINFO"
        /*0018*/ 	.short	0x0002
        /*001a*/ 	.short	0x0064
        /*001c*/ 	.short	0x0082
	.zero		2


//--------------------- .nv.info                  --------------------------
	.section	.nv.info,"",@"SHT_CUDA_INFO"
	.align	4


	//----- nvinfo : EIATTR_REGCOUNT
	.align		4
        /*0000*/ 	.byte	0x04, 0x2f
        /*0002*/ 	.short	(.L_1 - .L_0)
	.align		4
.L_0:
        /*0004*/ 	.word	index@(_Z6addGPUPfS_S_i)
        /*0008*/ 	.word	0x0000000c


	//----- nvinfo : EIATTR_FRAME_SIZE
	.align		4
.L_1:
        /*000c*/ 	.byte	0x04, 0x11
        /*000e*/ 	.short	(.L_3 - .L_2)
	.align		4
.L_2:
        /*0010*/ 	.word	index@(_Z6addGPUPfS_S_i)
        /*0014*/ 	.word	0x00000000


	//----- nvinfo : EIATTR_MIN_STACK_SIZE
	.align		4
.L_3:
        /*0018*/ 	.byte	0x04, 0x12
        /*001a*/ 	.short	(.L_5 - .L_4)
	.align		4
.L_4:
        /*001c*/ 	.word	index@(_Z6addGPUPfS_S_i)
        /*0020*/ 	.word	0x00000000
.L_5:


//--------------------- .nv.compat                --------------------------
	.section	.nv.compat,"",@"SHT_CUDA_COMPAT_INFO"
	.align	4
        /*0000*/ 	.byte	0x02, 0x09, 0x00, 0x00, 0x02, 0x02, 0x01, 0x00, 0x02, 0x05, 0x05, 0x00, 0x03, 0x07, 0x01, 0x01
        /*0010*/ 	.byte	0x02, 0x03, 0x00, 0x00, 0x02, 0x06, 0x01, 0x00, 0x04, 0x0b, 0x08, 0x00, 0x09, 0x00, 0x00, 0x00
        /*0020*/ 	.byte	0x00, 0x00, 0x00, 0x00


//--------------------- .nv.info._Z6addGPUPfS_S_i --------------------------
	.section	.nv.info._Z6addGPUPfS_S_i,"",@"SHT_CUDA_INFO"
	.sectionflags	@""
	.align	4


	//----- nvinfo : EIATTR_CUDA_API_VERSION
	.align		4
        /*0000*/ 	.byte	0x04, 0x37
        /*0002*/ 	.short	(.L_7 - .L_6)
.L_6:
        /*0004*/ 	.word	0x00000082


	//----- nvinfo : EIATTR_KPARAM_INFO
	.align		4
.L_7:
        /*0008*/ 	.byte	0x04, 0x17
        /*000a*/ 	.short	(.L_9 - .L_8)
.L_8:
        /*000c*/ 	.word	0x00000000
        /*0010*/ 	.short	0x0003
        /*0012*/ 	.short	0x0018
        /*0014*/ 	.byte	0x00, 0xf0, 0x11, 0x00


	//----- nvinfo : EIATTR_KPARAM_INFO
	.align		4
.L_9:
        /*0018*/ 	.byte	0x04, 0x17
        /*001a*/ 	.short	(.L_11 - .L_10)
.L_10:
        /*001c*/ 	.word	0x00000000
        /*0020*/ 	.short	0x0002
        /*0022*/ 	.short	0x0010
        /*0024*/ 	.byte	0x00, 0xf5, 0x21, 0x00


	//----- nvinfo : EIATTR_KPARAM_INFO
	.align		4
.L_11:
        /*0028*/ 	.byte	0x04, 0x17
        /*002a*/ 	.short	(.L_13 - .L_12)
.L_12:
        /*002c*/ 	.word	0x00000000
        /*0030*/ 	.short	0x0001
        /*0032*/ 	.short	0x0008
        /*0034*/ 	.byte	0x00, 0xf5, 0x21, 0x00


	//----- nvinfo : EIATTR_KPARAM_INFO
	.align		4
.L_13:
        /*0038*/ 	.byte	0x04, 0x17
        /*003a*/ 	.short	(.L_15 - .L_14)
.L_14:
        /*003c*/ 	.word	0x00000000
        /*0040*/ 	.short	0x0000
        /*0042*/ 	.short	0x0000
        /*0044*/ 	.byte	0x00, 0xf5, 0x21, 0x00


	//----- nvinfo : EIATTR_SPARSE_MMA_MASK
	.align		4
.L_15:
        /*0048*/ 	.byte	0x03, 0x50
        /*004a*/ 	.short	0x0000


	//----- nvinfo : EIATTR_MAXREG_COUNT
	.align		4
        /*004c*/ 	.byte	0x03, 0x1b
        /*004e*/ 	.short	0x00ff


	//----- nvinfo : EIATTR_MERCURY_ISA_VERSION
	.align		4
        /*0050*/ 	.byte	0x03, 0x5f
        /*0052*/ 	.short	0x0101


	//----- nvinfo : EIATTR_VRC_CTA_INIT_COUNT
	.align		4
        /*0054*/ 	.byte	0x02, 0x4a
	.zero		1
	.zero		1


	//----- nvinfo : EIATTR_EXIT_INSTR_OFFSETS
	.align		4
        /*0058*/ 	.byte	0x04, 0x1c
        /*005a*/ 	.short	(.L_17 - .L_16)


	//   ....[0]....
.L_16:
        /*005c*/ 	.word	0x00000070


	//   ....[1]....
        /*0060*/ 	.word	0x00000130


	//----- nvinfo : EIATTR_CBANK_PARAM_SIZE
	.align		4
.L_17:
        /*0064*/ 	.byte	0x03, 0x19
        /*0066*/ 	.short	0x001c


	//----- nvinfo : EIATTR_PARAM_CBANK
	.align		4
        /*0068*/ 	.byte	0x04, 0x0a
        /*006a*/ 	.short	(.L_19 - .L_18)
	.align		4
.L_18:
        /*006c*/ 	.word	index@(.nv.constant0._Z6addGPUPfS_S_i)
        /*0070*/ 	.short	0x0380
        /*0072*/ 	.short	0x001c


	//----- nvinfo : EIATTR_SW_WAR
	.align		4
.L_19:
        /*0074*/ 	.byte	0x04, 0x36
        /*0076*/ 	.short	(.L_21 - .L_20)
.L_20:
        /*0078*/ 	.word	0x00000008
.L_21:


//--------------------- .nv.callgraph             --------------------------
	.section	.nv.callgraph,"",@"SHT_CUDA_CALLGRAPH"
	.align	4
	.sectionentsize	8
	.align		4
        /*0000*/ 	.word	0x00000000
	.align		4
        /*0004*/ 	.word	0xffffffff
	.align		4
        /*0008*/ 	.word	0x00000000
	.align		4
        /*000c*/ 	.word	0xfffffffe
	.align		4
        /*0010*/ 	.word	0x00000000
	.align		4
        /*0014*/ 	.word	0xfffffffd
	.align		4
        /*0018*/ 	.word	0x00000000
	.align		4
        /*001c*/ 	.word	0xfffffffc


//--------------------- .text._Z6addGPUPfS_S_i    --------------------------
	.section	.text._Z6addGPUPfS_S_i,"ax",@progbits
	.align	128
        .global         _Z6addGPUPfS_S_i
        .type           _Z6addGPUPfS_S_i,@function
        .size           _Z6addGPUPfS_S_i,(.L_x_1 - _Z6addGPUPfS_S_i)
        .other          _Z6addGPUPfS_S_i,@"STO_CUDA_ENTRY STV_DEFAULT"
_Z6addGPUPfS_S_i:
.text._Z6addGPUPfS_S_i:
[----:B------:R-:W-:Y:S01]  /*0000*/  LDC R1, c[0x0][0x37c] ;  /* 0x0000df00ff017b82 */ /* 0x000fe20000000800 */
[----:B------:R-:W0:Y:S07]  /*0010*/  S2R R0, SR_TID.X ;  /* 0x0000000000007919 */ /* 0x000e2e0000002100 */
[----:B------:R-:W0:Y:S01]  /*0020*/  S2UR UR4, SR_CTAID.X ;  /* 0x00000000000479c3 */ /* 0x000e220000002500 */
[----:B------:R-:W1:Y:S07]  /*0030*/  LDCU UR5, c[0x0][0x398] ;  /* 0x00007300ff0577ac */ /* 0x000e6e0008000800 */
[----:B------:R-:W0:Y:S02]  /*0040*/  LDC R9, c[0x0][0x360] ;  /* 0x0000d800ff097b82 */ /* 0x000e240000000800 */
[----:B0-----:R-:W-:-:S05]  /*0050*/  IMAD R9, R9, UR4, R0 ;  /* 0x0000000409097c24 */ /* 0x001fca000f8e0200 */
[----:B-1----:R-:W-:-:S13]  /*0060*/  ISETP.GE.AND P0, PT, R9, UR5, PT ;  /* 0x0000000509007c0c */ /* 0x002fda000bf06270 */
[----:B------:R-:W-:Y:S05]  /*0070*/  @P0 EXIT ;  /* 0x000000000000094d */ /* 0x000fea0003800000 */
[----:B------:R-:W0:Y:S01]  /*0080*/  LDC.64 R2, c[0x0][0x380] ;  /* 0x0000e000ff027b82 */ /* 0x000e220000000a00 */
[----:B------:R-:W1:Y:S07]  /*0090*/  LDCU.64 UR4, c[0x0][0x358] ;  /* 0x00006b00ff0477ac */ /* 0x000e6e0008000a00 */
[----:B------:R-:W2:Y:S08]  /*00a0*/  LDC.64 R4, c[0x0][0x388] ;  /* 0x0000e200ff047b82 */ /* 0x000eb00000000a00 */
[----:B------:R-:W3:Y:S01]  /*00b0*/  LDC.64 R6, c[0x0][0x390] ;  /* 0x0000e400ff067b82 */ /* 0x000ee20000000a00 */
[----:B0-----:R-:W-:-:S06]  /*00c0*/  IMAD.WIDE R2, R9, 0x4, R2 ;  /* 0x0000000409027825 */ /* 0x001fcc00078e0202 */
[----:B-1----:R-:W4:Y:S01]  /*00d0*/  LDG.E R2, desc[UR4][R2.64] ;  /* 0x0000000402027981 */ /* 0x002f22000c1e1900 */
[----:B--2---:R-:W-:-:S06]  /*00e0*/  IMAD.WIDE R4, R9, 0x4, R4 ;  /* 0x0000000409047825 */ /* 0x004fcc00078e0204 */
[----:B------:R-:W4:Y:S01]  /*00f0*/  LDG.E R5, desc[UR4][R4.64] ;  /* 0x0000000404057981 */ /* 0x000f22000c1e1900 */
[----:B---3--:R-:W-:-:S04]  /*0100*/  IMAD.WIDE R6, R9, 0x4, R6 ;  /* 0x0000000409067825 */ /* 0x008fc800078e0206 */
[----:B----4-:R-:W-:-:S05]  /*0110*/  FADD R9, R2, R5 ;  /* 0x0000000502097221 */ /* 0x010fca0000000000 */
[----:B------:R-:W-:Y:S01]  /*0120*/  STG.E desc[UR4][R6.64], R9 ;  /* 0x0000000906007986 */ /* 0x000fe2000c101904 */
[----:B------:R-:W-:Y:S05]  /*0130*/  EXIT ;  /* 0x000000000000794d */ /* 0x000fea0003800000 */
.L_x_0:
[----:B------:R-:W-:-:S00]  /*0140*/  BRA `(.L_x_0) ;  /* 0xfffffffc00fc7947 */ /* 0x000fc0000383ffff */
[----:B------:R-:W-:-:S00]  /*0150*/  NOP ;  /* 0x0000000000007918 */ /* 0x000fc00000000000 */
        /* <DEDUP_REMOVED lines=10> */
.L_x_1:


//--------------------- .nv.shared.reserved.0     --------------------------
	.section	.nv.shared.reserved.0,"aw",@nobits
	.weak		__nv_reservedSMEM_offset_0_alias
	.size		__nv_reservedSMEM_offset_0_alias, 0, 64
	.other		__nv_reservedSMEM_offset_0_alias,@"STO_CUDA_RESERVED_SHARED STV_DEFAULT"
__nv_reservedSMEM_offset_0_alias:
	.zero		0
	.zero		64


//--------------------- .nv.constant0._Z6addGPUPfS_S_i --------------------------
	.section	.nv.constant0._Z6addGPUPfS_S_i,"a",@progbits
	.sectionflags	@""
	.align	4
.nv.constant0._Z6addGPUPfS_S_i:
	.zero		924


//--------------------- SYMBOLS --------------------------

	.type		.nv.reservedSmem.offset0,@object
	.size		.nv.reservedSmem.offset0,0x4
